//
// Generated by NVIDIA NVVM Compiler
//
// Compiler Build ID: CL-36424714
// Cuda compilation tools, release 13.0, V13.0.88
// Based on NVVM 20.0.0
//

.version 9.0
.target sm_100
.address_size 64

	// .globl	_ZN3cub18CUB_300001_SM_10006detail11EmptyKernelIvEEvv
.global .align 1 .b8 _ZN41_INTERNAL_cd176b07_4_k_cu_2a298065_1951254cuda3std3__45__cpo5beginE[1];
.global .align 1 .b8 _ZN41_INTERNAL_cd176b07_4_k_cu_2a298065_1951254cuda3std3__45__cpo3endE[1];
.global .align 1 .b8 _ZN41_INTERNAL_cd176b07_4_k_cu_2a298065_1951254cuda3std3__45__cpo6cbeginE[1];
.global .align 1 .b8 _ZN41_INTERNAL_cd176b07_4_k_cu_2a298065_1951254cuda3std3__45__cpo4cendE[1];
.global .align 1 .b8 _ZN41_INTERNAL_cd176b07_4_k_cu_2a298065_1951254cuda3std3__45__cpo6rbeginE[1];
.global .align 1 .b8 _ZN41_INTERNAL_cd176b07_4_k_cu_2a298065_1951254cuda3std3__45__cpo4rendE[1];
.global .align 1 .b8 _ZN41_INTERNAL_cd176b07_4_k_cu_2a298065_1951254cuda3std3__45__cpo7crbeginE[1];
.global .align 1 .b8 _ZN41_INTERNAL_cd176b07_4_k_cu_2a298065_1951254cuda3std3__45__cpo5crendE[1];
.global .align 1 .b8 _ZN41_INTERNAL_cd176b07_4_k_cu_2a298065_1951254cuda3std3__443_GLOBAL__N__cd176b07_4_k_cu_2a298065_1951256ignoreE[1];
.global .align 1 .b8 _ZN41_INTERNAL_cd176b07_4_k_cu_2a298065_1951254cuda3std3__419piecewise_constructE[1];
.global .align 1 .b8 _ZN41_INTERNAL_cd176b07_4_k_cu_2a298065_1951254cuda3std3__48in_placeE[1];
.global .align 1 .b8 _ZN41_INTERNAL_cd176b07_4_k_cu_2a298065_1951254cuda3std3__420unreachable_sentinelE[1];
.global .align 1 .b8 _ZN41_INTERNAL_cd176b07_4_k_cu_2a298065_1951254cuda3std6ranges3__45__cpo4swapE[1];
.global .align 1 .b8 _ZN41_INTERNAL_cd176b07_4_k_cu_2a298065_1951254cuda3std6ranges3__45__cpo9iter_moveE[1];
.global .align 1 .b8 _ZN41_INTERNAL_cd176b07_4_k_cu_2a298065_1951254cuda3std6ranges3__45__cpo5beginE[1];
.global .align 1 .b8 _ZN41_INTERNAL_cd176b07_4_k_cu_2a298065_1951254cuda3std6ranges3__45__cpo3endE[1];
.global .align 1 .b8 _ZN41_INTERNAL_cd176b07_4_k_cu_2a298065_1951254cuda3std6ranges3__45__cpo6cbeginE[1];
.global .align 1 .b8 _ZN41_INTERNAL_cd176b07_4_k_cu_2a298065_1951254cuda3std6ranges3__45__cpo4cendE[1];
.global .align 1 .b8 _ZN41_INTERNAL_cd176b07_4_k_cu_2a298065_1951254cuda3std6ranges3__45__cpo7advanceE[1];
.global .align 1 .b8 _ZN41_INTERNAL_cd176b07_4_k_cu_2a298065_1951254cuda3std6ranges3__45__cpo9iter_swapE[1];
.global .align 1 .b8 _ZN41_INTERNAL_cd176b07_4_k_cu_2a298065_1951254cuda3std6ranges3__45__cpo4nextE[1];
.global .align 1 .b8 _ZN41_INTERNAL_cd176b07_4_k_cu_2a298065_1951254cuda3std6ranges3__45__cpo4prevE[1];
.global .align 1 .b8 _ZN41_INTERNAL_cd176b07_4_k_cu_2a298065_1951254cuda3std6ranges3__45__cpo4dataE[1];
.global .align 1 .b8 _ZN41_INTERNAL_cd176b07_4_k_cu_2a298065_1951254cuda3std6ranges3__45__cpo5cdataE[1];
.global .align 1 .b8 _ZN41_INTERNAL_cd176b07_4_k_cu_2a298065_1951254cuda3std6ranges3__45__cpo4sizeE[1];
.global .align 1 .b8 _ZN41_INTERNAL_cd176b07_4_k_cu_2a298065_1951254cuda3std6ranges3__45__cpo5ssizeE[1];
.global .align 1 .b8 _ZN41_INTERNAL_cd176b07_4_k_cu_2a298065_1951254cuda3std6ranges3__45__cpo8distanceE[1];
.global .align 1 .b8 _ZN41_INTERNAL_cd176b07_4_k_cu_2a298065_1951256thrust24THRUST_300001_SM_1000_NS6system6detail10sequential3seqE[1];

.visible .entry _ZN3cub18CUB_300001_SM_10006detail11EmptyKernelIvEEvv()
{


	ret;

}


// ===== COMPILED SASS (sm_100) =====

	.target	sm_100

	.elftype	@"ET_EXEC"


//--------------------- .note.nv.tkinfo           --------------------------
	.section	.note.nv.tkinfo,"",@"SHT_NOTE"
	.sectionflags	@"SHF_NOTE_NV_TKINFO"
	.tkinfo
        /*0018*/ 	.word	0x00000002
        /*0030*/ 	.string	""
        /*0030*/ 	.string	"ptxas"
        /*0030*/ 	.string	"Cuda compilation tools, release 13.0, V13.0.88"
        /*0030*/ 	.string	"Build cuda_13.0.r13.0/compiler.36424714_0"
        /*0030*/ 	.string	"-arch sm_100 -m 64 "



//--------------------- .note.nv.cuinfo           --------------------------
	.section	.note.nv.cuinfo,"",@"SHT_NOTE"
	.sectionflags	@"SHF_NOTE_NV_CUINFO"
        /*0018*/ 	.short	0x0002
        /*001a*/ 	.short	0x0064
        /*001c*/ 	.short	0x0082
	.zero		2


//--------------------- .nv.info                  --------------------------
	.section	.nv.info,"",@"SHT_CUDA_INFO"
	.align	4


	//----- nvinfo : EIATTR_REGCOUNT
	.align		4
        /*0000*/ 	.byte	0x04, 0x2f
        /*0002*/ 	.short	(.L_29 - .L_28)
	.align		4
.L_28:
        /*0004*/ 	.word	index@(_ZN3cub18CUB_300001_SM_10006detail11EmptyKernelIvEEvv)
        /*0008*/ 	.word	0x00000004


	//----- nvinfo : EIATTR_FRAME_SIZE
	.align		4
.L_29:
        /*000c*/ 	.byte	0x04, 0x11
        /*000e*/ 	.short	(.L_31 - .L_30)
	.align		4
.L_30:
        /*0010*/ 	.word	index@(_ZN3cub18CUB_300001_SM_10006detail11EmptyKernelIvEEvv)
        /*0014*/ 	.word	0x00000000


	//----- nvinfo : EIATTR_MIN_STACK_SIZE
	.align		4
.L_31:
        /*0018*/ 	.byte	0x04, 0x12
        /*001a*/ 	.short	(.L_33 - .L_32)
	.align		4
.L_32:
        /*001c*/ 	.word	index@(_ZN3cub18CUB_300001_SM_10006detail11EmptyKernelIvEEvv)
        /*0020*/ 	.word	0x00000000
.L_33:


//--------------------- .nv.compat                --------------------------
	.section	.nv.compat,"",@"SHT_CUDA_COMPAT_INFO"
	.align	4
        /*0000*/ 	.byte	0x02, 0x09, 0x00, 0x00, 0x02, 0x02, 0x01, 0x00, 0x02, 0x05, 0x05, 0x00, 0x03, 0x07, 0x01, 0x01
        /*0010*/ 	.byte	0x02, 0x03, 0x00, 0x00, 0x02, 0x06, 0x01, 0x00, 0x04, 0x0b, 0x08, 0x00, 0x09, 0x00, 0x00, 0x00
        /*0020*/ 	.byte	0x00, 0x00, 0x00, 0x00


//--------------------- .nv.info._ZN3cub18CUB_300001_SM_10006detail11EmptyKernelIvEEvv --------------------------
	.section	.nv.info._ZN3cub18CUB_300001_SM_10006detail11EmptyKernelIvEEvv,"",@"SHT_CUDA_INFO"
	.sectionflags	@""
	.align	4


	//----- nvinfo : EIATTR_CUDA_API_VERSION
	.align		4
        /*0000*/ 	.byte	0x04, 0x37
        /*0002*/ 	.short	(.L_35 - .L_34)
.L_34:
        /*0004*/ 	.word	0x00000082


	//----- nvinfo : EIATTR_SPARSE_MMA_MASK
	.align		4
.L_35:
        /*0008*/ 	.byte	0x03, 0x50
        /*000a*/ 	.short	0x0000


	//----- nvinfo : EIATTR_MAXREG_COUNT
	.align		4
        /*000c*/ 	.byte	0x03, 0x1b
        /*000e*/ 	.short	0x00ff


	//----- nvinfo : EIATTR_MERCURY_ISA_VERSION
	.align		4
        /*0010*/ 	.byte	0x03, 0x5f
        /*0012*/ 	.short	0x0101


	//----- nvinfo : EIATTR_VRC_CTA_INIT_COUNT
	.align		4
        /*0014*/ 	.byte	0x02, 0x4a
	.zero		1
	.zero		1


	//----- nvinfo : EIATTR_EXIT_INSTR_OFFSETS
	.align		4
        /*0018*/ 	.byte	0x04, 0x1c
        /*001a*/ 	.short	(.L_37 - .L_36)


	//   ....[0]....
.L_36:
        /*001c*/ 	.word	0x00000010


	//----- nvinfo : EIATTR_SW_WAR
	.align		4
.L_37:
        /*0020*/ 	.byte	0x04, 0x36
        /*0022*/ 	.short	(.L_39 - .L_38)
.L_38:
        /*0024*/ 	.word	0x00000008
.L_39:


//--------------------- .nv.callgraph             --------------------------
	.section	.nv.callgraph,"",@"SHT_CUDA_CALLGRAPH"
	.align	4
	.sectionentsize	8
	.align		4
        /*0000*/ 	.word	0x00000000
	.align		4
        /*0004*/ 	.word	0xffffffff
	.align		4
        /*0008*/ 	.word	0x00000000
	.align		4
        /*000c*/ 	.word	0xfffffffe
	.align		4
        /*0010*/ 	.word	0x00000000
	.align		4
        /*0014*/ 	.word	0xfffffffd
	.align		4
        /*0018*/ 	.word	0x00000000
	.align		4
        /*001c*/ 	.word	0xfffffffc


//--------------------- .nv.constant4             --------------------------
	.section	.nv.constant4,"a",@progbits
	.align	8
	.align		8
.nv.constant4:
        /*0000*/ 	.dword	_ZN41_INTERNAL_cd176b07_4_k_cu_2a298065_1953934cuda3std3__45__cpo5beginE
	.align		8
        /*0008*/ 	.dword	_ZN41_INTERNAL_cd176b07_4_k_cu_2a298065_1953934cuda3std3__45__cpo3endE
	.align		8
        /*0010*/ 	.dword	_ZN41_INTERNAL_cd176b07_4_k_cu_2a298065_1953934cuda3std3__45__cpo6cbeginE
	.align		8
        /*0018*/ 	.dword	_ZN41_INTERNAL_cd176b07_4_k_cu_2a298065_1953934cuda3std3__45__cpo4cendE
	.align		8
        /*0020*/ 	.dword	_ZN41_INTERNAL_cd176b07_4_k_cu_2a298065_1953934cuda3std3__45__cpo6rbeginE
	.align		8
        /*0028*/ 	.dword	_ZN41_INTERNAL_cd176b07_4_k_cu_2a298065_1953934cuda3std3__45__cpo4rendE
	.align		8
        /*0030*/ 	.dword	_ZN41_INTERNAL_cd176b07_4_k_cu_2a298065_1953934cuda3std3__45__cpo7crbeginE
	.align		8
        /*0038*/ 	.dword	_ZN41_INTERNAL_cd176b07_4_k_cu_2a298065_1953934cuda3std3__45__cpo5crendE
	.align		8
        /*0040*/ 	.dword	_ZN41_INTERNAL_cd176b07_4_k_cu_2a298065_1953934cuda3std3__443_GLOBAL__N__cd176b07_4_k_cu_2a298065_1953936ignoreE
	.align		8
        /*0048*/ 	.dword	_ZN41_INTERNAL_cd176b07_4_k_cu_2a298065_1953934cuda3std3__419piecewise_constructE
	.align		8
        /*0050*/ 	.dword	_ZN41_INTERNAL_cd176b07_4_k_cu_2a298065_1953934cuda3std3__48in_placeE
	.align		8
        /*0058*/ 	.dword	_ZN41_INTERNAL_cd176b07_4_k_cu_2a298065_1953934cuda3std3__420unreachable_sentinelE
	.align		8
        /*0060*/ 	.dword	_ZN41_INTERNAL_cd176b07_4_k_cu_2a298065_1953934cuda3std6ranges3__45__cpo4swapE
	.align		8
        /*0068*/ 	.dword	_ZN41_INTERNAL_cd176b07_4_k_cu_2a298065_1953934cuda3std6ranges3__45__cpo9iter_moveE
	.align		8
        /*0070*/ 	.dword	_ZN41_INTERNAL_cd176b07_4_k_cu_2a298065_1953934cuda3std6ranges3__45__cpo5beginE
	.align		8
        /*0078*/ 	.dword	_ZN41_INTERNAL_cd176b07_4_k_cu_2a298065_1953934cuda3std6ranges3__45__cpo3endE
	.align		8
        /*0080*/ 	.dword	_ZN41_INTERNAL_cd176b07_4_k_cu_2a298065_1953934cuda3std6ranges3__45__cpo6cbeginE
	.align		8
        /*0088*/ 	.dword	_ZN41_INTERNAL_cd176b07_4_k_cu_2a298065_1953934cuda3std6ranges3__45__cpo4cendE
	.align		8
        /*0090*/ 	.dword	_ZN41_INTERNAL_cd176b07_4_k_cu_2a298065_1953934cuda3std6ranges3__45__cpo7advanceE
	.align		8
        /*0098*/ 	.dword	_ZN41_INTERNAL_cd176b07_4_k_cu_2a298065_1953934cuda3std6ranges3__45__cpo9iter_swapE
	.align		8
        /*00a0*/ 	.dword	_ZN41_INTERNAL_cd176b07_4_k_cu_2a298065_1953934cuda3std6ranges3__45__cpo4nextE
	.align		8
        /*00a8*/ 	.dword	_ZN41_INTERNAL_cd176b07_4_k_cu_2a298065_1953934cuda3std6ranges3__45__cpo4prevE
	.align		8
        /*00b0*/ 	.dword	_ZN41_INTERNAL_cd176b07_4_k_cu_2a298065_1953934cuda3std6ranges3__45__cpo4dataE
	.align		8
        /*00b8*/ 	.dword	_ZN41_INTERNAL_cd176b07_4_k_cu_2a298065_1953934cuda3std6ranges3__45__cpo5cdataE
	.align		8
        /*00c0*/ 	.dword	_ZN41_INTERNAL_cd176b07_4_k_cu_2a298065_1953934cuda3std6ranges3__45__cpo4sizeE
	.align		8
        /*00c8*/ 	.dword	_ZN41_INTERNAL_cd176b07_4_k_cu_2a298065_1953934cuda3std6ranges3__45__cpo5ssizeE
	.align		8
        /*00d0*/ 	.dword	_ZN41_INTERNAL_cd176b07_4_k_cu_2a298065_1953934cuda3std6ranges3__45__cpo8distanceE
	.align		8
        /*00d8*/ 	.dword	_ZN41_INTERNAL_cd176b07_4_k_cu_2a298065_1953936thrust24THRUST_300001_SM_1000_NS6system6detail10sequential3seqE


//--------------------- .text._ZN3cub18CUB_300001_SM_10006detail11EmptyKernelIvEEvv --------------------------
	.section	.text._ZN3cub18CUB_300001_SM_10006detail11EmptyKernelIvEEvv,"ax",@progbits
	.align	128
        .global         _ZN3cub18CUB_300001_SM_10006detail11EmptyKernelIvEEvv
        .type           _ZN3cub18CUB_300001_SM_10006detail11EmptyKernelIvEEvv,@function
        .size           _ZN3cub18CUB_300001_SM_10006detail11EmptyKernelIvEEvv,(.L_x_1 - _ZN3cub18CUB_300001_SM_10006detail11EmptyKernelIvEEvv)
        .other          _ZN3cub18CUB_300001_SM_10006detail11EmptyKernelIvEEvv,@"STO_CUDA_ENTRY STV_DEFAULT"
_ZN3cub18CUB_300001_SM_10006detail11EmptyKernelIvEEvv:
.text._ZN3cub18CUB_300001_SM_10006detail11EmptyKernelIvEEvv:
[----:B------:R-:W-:Y:S01]  /*0000*/  LDC R1, c[0x0][0x37c] ;  /* 0x0000df00ff017b82 */ /* 0x000fe20000000800 */
[----:B------:R-:W-:Y:S05]  /*0010*/  EXIT ;  /* 0x000000000000794d */ /* 0x000fea0003800000 */
.L_x_0:
[----:B------:R-:W-:-:S00]  /*0020*/  BRA `(.L_x_0) ;  /* 0xfffffffc00fc7947 */ /* 0x000fc0000383ffff */
[----:B------:R-:W-:-:S00]  /*0030*/  NOP ;  /* 0x0000000000007918 */ /* 0x000fc00000000000 */
        /* <DEDUP_REMOVED lines=12> */
.L_x_1:


//--------------------- .nv.shared.reserved.0     --------------------------
	.section	.nv.shared.reserved.0,"aw",@nobits
	.weak		__nv_reservedSMEM_offset_0_alias
	.size		__nv_reservedSMEM_offset_0_alias, 0, 64
	.other		__nv_reservedSMEM_offset_0_alias,@"STO_CUDA_RESERVED_SHARED STV_DEFAULT"
__nv_reservedSMEM_offset_0_alias:
	.zero		0
	.zero		64


//--------------------- .nv.global                --------------------------
	.section	.nv.global,"aw",@nobits
.nv.global:
	.type		_ZN41_INTERNAL_cd176b07_4_k_cu_2a298065_1953934cuda3std3__48in_placeE,@object
	.size		_ZN41_INTERNAL_cd176b07_4_k_cu_2a298065_1953934cuda3std3__48in_placeE,(_ZN41_INTERNAL_cd176b07_4_k_cu_2a298065_1953934cuda3std6ranges3__45__cpo8distanceE - _ZN41_INTERNAL_cd176b07_4_k_cu_2a298065_1953934cuda3std3__48in_placeE)
_ZN41_INTERNAL_cd176b07_4_k_cu_2a298065_1953934cuda3std3__48in_placeE:
	.zero		1
	.type		_ZN41_INTERNAL_cd176b07_4_k_cu_2a298065_1953934cuda3std6ranges3__45__cpo8distanceE,@object
	.size		_ZN41_INTERNAL_cd176b07_4_k_cu_2a298065_1953934cuda3std6ranges3__45__cpo8distanceE,(_ZN41_INTERNAL_cd176b07_4_k_cu_2a298065_1953934cuda3std3__45__cpo6cbeginE - _ZN41_INTERNAL_cd176b07_4_k_cu_2a298065_1953934cuda3std6ranges3__45__cpo8distanceE)
_ZN41_INTERNAL_cd176b07_4_k_cu_2a298065_1953934cuda3std6ranges3__45__cpo8distanceE:
	.zero		1
	.type		_ZN41_INTERNAL_cd176b07_4_k_cu_2a298065_1953934cuda3std3__45__cpo6cbeginE,@object
	.size		_ZN41_INTERNAL_cd176b07_4_k_cu_2a298065_1953934cuda3std3__45__cpo6cbeginE,(_ZN41_INTERNAL_cd176b07_4_k_cu_2a298065_1953934cuda3std6ranges3__45__cpo7advanceE - _ZN41_INTERNAL_cd176b07_4_k_cu_2a298065_1953934cuda3std3__45__cpo6cbeginE)
_ZN41_INTERNAL_cd176b07_4_k_cu_2a298065_1953934cuda3std3__45__cpo6cbeginE:
	.zero		1
	.type		_ZN41_INTERNAL_cd176b07_4_k_cu_2a298065_1953934cuda3std6ranges3__45__cpo7advanceE,@object
	.size		_ZN41_INTERNAL_cd176b07_4_k_cu_2a298065_1953934cuda3std6ranges3__45__cpo7advanceE,(_ZN41_INTERNAL_cd176b07_4_k_cu_2a298065_1953934cuda3std3__45__cpo7crbeginE - _ZN41_INTERNAL_cd176b07_4_k_cu_2a298065_1953934cuda3std6ranges3__45__cpo7advanceE)
_ZN41_INTERNAL_cd176b07_4_k_cu_2a298065_1953934cuda3std6ranges3__45__cpo7advanceE:
	.zero		1
	.type		_ZN41_INTERNAL_cd176b07_4_k_cu_2a298065_1953934cuda3std3__45__cpo7crbeginE,@object
	.size		_ZN41_INTERNAL_cd176b07_4_k_cu_2a298065_1953934cuda3std3__45__cpo7crbeginE,(_ZN41_INTERNAL_cd176b07_4_k_cu_2a298065_1953934cuda3std6ranges3__45__cpo4dataE - _ZN41_INTERNAL_cd176b07_4_k_cu_2a298065_1953934cuda3std3__45__cpo7crbeginE)
_ZN41_INTERNAL_cd176b07_4_k_cu_2a298065_1953934cuda3std3__45__cpo7crbeginE:
	.zero		1
	.type		_ZN41_INTERNAL_cd176b07_4_k_cu_2a298065_1953934cuda3std6ranges3__45__cpo4dataE,@object
	.size		_ZN41_INTERNAL_cd176b07_4_k_cu_2a298065_1953934cuda3std6ranges3__45__cpo4dataE,(_ZN41_INTERNAL_cd176b07_4_k_cu_2a298065_1953934cuda3std6ranges3__45__cpo5beginE - _ZN41_INTERNAL_cd176b07_4_k_cu_2a298065_1953934cuda3std6ranges3__45__cpo4dataE)
_ZN41_INTERNAL_cd176b07_4_k_cu_2a298065_1953934cuda3std6ranges3__45__cpo4dataE:
	.zero		1
	.type		_ZN41_INTERNAL_cd176b07_4_k_cu_2a298065_1953934cuda3std6ranges3__45__cpo5beginE,@object
	.size		_ZN41_INTERNAL_cd176b07_4_k_cu_2a298065_1953934cuda3std6ranges3__45__cpo5beginE,(_ZN41_INTERNAL_cd176b07_4_k_cu_2a298065_1953934cuda3std3__443_GLOBAL__N__cd176b07_4_k_cu_2a298065_1953936ignoreE - _ZN41_INTERNAL_cd176b07_4_k_cu_2a298065_1953934cuda3std6ranges3__45__cpo5beginE)
_ZN41_INTERNAL_cd176b07_4_k_cu_2a298065_1953934cuda3std6ranges3__45__cpo5beginE:
	.zero		1
	.type		_ZN41_INTERNAL_cd176b07_4_k_cu_2a298065_1953934cuda3std3__443_GLOBAL__N__cd176b07_4_k_cu_2a298065_1953936ignoreE,@object
	.size		_ZN41_INTERNAL_cd176b07_4_k_cu_2a298065_1953934cuda3std3__443_GLOBAL__N__cd176b07_4_k_cu_2a298065_1953936ignoreE,(_ZN41_INTERNAL_cd176b07_4_k_cu_2a298065_1953934cuda3std6ranges3__45__cpo4sizeE - _ZN41_INTERNAL_cd176b07_4_k_cu_2a298065_1953934cuda3std3__443_GLOBAL__N__cd176b07_4_k_cu_2a298065_1953936ignoreE)
_ZN41_INTERNAL_cd176b07_4_k_cu_2a298065_1953934cuda3std3__443_GLOBAL__N__cd176b07_4_k_cu_2a298065_1953936ignoreE:
	.zero		1
	.type		_ZN41_INTERNAL_cd176b07_4_k_cu_2a298065_1953934cuda3std6ranges3__45__cpo4sizeE,@object
	.size		_ZN41_INTERNAL_cd176b07_4_k_cu_2a298065_1953934cuda3std6ranges3__45__cpo4sizeE,(_ZN41_INTERNAL_cd176b07_4_k_cu_2a298065_1953934cuda3std3__45__cpo5beginE - _ZN41_INTERNAL_cd176b07_4_k_cu_2a298065_1953934cuda3std6ranges3__45__cpo4sizeE)
_ZN41_INTERNAL_cd176b07_4_k_cu_2a298065_1953934cuda3std6ranges3__45__cpo4sizeE:
	.zero		1
	.type		_ZN41_INTERNAL_cd176b07_4_k_cu_2a298065_1953934cuda3std3__45__cpo5beginE,@object
	.size		_ZN41_INTERNAL_cd176b07_4_k_cu_2a298065_1953934cuda3std3__45__cpo5beginE,(_ZN41_INTERNAL_cd176b07_4_k_cu_2a298065_1953934cuda3std6ranges3__45__cpo6cbeginE - _ZN41_INTERNAL_cd176b07_4_k_cu_2a298065_1953934cuda3std3__45__cpo5beginE)
_ZN41_INTERNAL_cd176b07_4_k_cu_2a298065_1953934cuda3std3__45__cpo5beginE:
	.zero		1
	.type		_ZN41_INTERNAL_cd176b07_4_k_cu_2a298065_1953934cuda3std6ranges3__45__cpo6cbeginE,@object
	.size		_ZN41_INTERNAL_cd176b07_4_k_cu_2a298065_1953934cuda3std6ranges3__45__cpo6cbeginE,(_ZN41_INTERNAL_cd176b07_4_k_cu_2a298065_1953934cuda3std3__45__cpo6rbeginE - _ZN41_INTERNAL_cd176b07_4_k_cu_2a298065_1953934cuda3std6ranges3__45__cpo6cbeginE)
_ZN41_INTERNAL_cd176b07_4_k_cu_2a298065_1953934cuda3std6ranges3__45__cpo6cbeginE:
	.zero		1
	.type		_ZN41_INTERNAL_cd176b07_4_k_cu_2a298065_1953934cuda3std3__45__cpo6rbeginE,@object
	.size		_ZN41_INTERNAL_cd176b07_4_k_cu_2a298065_1953934cuda3std3__45__cpo6rbeginE,(_ZN41_INTERNAL_cd176b07_4_k_cu_2a298065_1953934cuda3std6ranges3__45__cpo4nextE - _ZN41_INTERNAL_cd176b07_4_k_cu_2a298065_1953934cuda3std3__45__cpo6rbeginE)
_ZN41_INTERNAL_cd176b07_4_k_cu_2a298065_1953934cuda3std3__45__cpo6rbeginE:
	.zero		1
	.type		_ZN41_INTERNAL_cd176b07_4_k_cu_2a298065_1953934cuda3std6ranges3__45__cpo4nextE,@object
	.size		_ZN41_INTERNAL_cd176b07_4_k_cu_2a298065_1953934cuda3std6ranges3__45__cpo4nextE,(_ZN41_INTERNAL_cd176b07_4_k_cu_2a298065_1953934cuda3std6ranges3__45__cpo4swapE - _ZN41_INTERNAL_cd176b07_4_k_cu_2a298065_1953934cuda3std6ranges3__45__cpo4nextE)
_ZN41_INTERNAL_cd176b07_4_k_cu_2a298065_1953934cuda3std6ranges3__45__cpo4nextE:
	.zero		1
	.type		_ZN41_INTERNAL_cd176b07_4_k_cu_2a298065_1953934cuda3std6ranges3__45__cpo4swapE,@object
	.size		_ZN41_INTERNAL_cd176b07_4_k_cu_2a298065_1953934cuda3std6ranges3__45__cpo4swapE,(_ZN41_INTERNAL_cd176b07_4_k_cu_2a298065_1953934cuda3std3__420unreachable_sentinelE - _ZN41_INTERNAL_cd176b07_4_k_cu_2a298065_1953934cuda3std6ranges3__45__cpo4swapE)
_ZN41_INTERNAL_cd176b07_4_k_cu_2a298065_1953934cuda3std6ranges3__45__cpo4swapE:
	.zero		1
	.type		_ZN41_INTERNAL_cd176b07_4_k_cu_2a298065_1953934cuda3std3__420unreachable_sentinelE,@object
	.size		_ZN41_INTERNAL_cd176b07_4_k_cu_2a298065_1953934cuda3std3__420unreachable_sentinelE,(_ZN41_INTERNAL_cd176b07_4_k_cu_2a298065_1953936thrust24THRUST_300001_SM_1000_NS6system6detail10sequential3seqE - _ZN41_INTERNAL_cd176b07_4_k_cu_2a298065_1953934cuda3std3__420unreachable_sentinelE)
_ZN41_INTERNAL_cd176b07_4_k_cu_2a298065_1953934cuda3std3__420unreachable_sentinelE:
	.zero		1
	.type		_ZN41_INTERNAL_cd176b07_4_k_cu_2a298065_1953936thrust24THRUST_300001_SM_1000_NS6system6detail10sequential3seqE,@object
	.size		_ZN41_INTERNAL_cd176b07_4_k_cu_2a298065_1953936thrust24THRUST_300001_SM_1000_NS6system6detail10sequential3seqE,(_ZN41_INTERNAL_cd176b07_4_k_cu_2a298065_1953934cuda3std3__45__cpo4cendE - _ZN41_INTERNAL_cd176b07_4_k_cu_2a298065_1953936thrust24THRUST_300001_SM_1000_NS6system6detail10sequential3seqE)
_ZN41_INTERNAL_cd176b07_4_k_cu_2a298065_1953936thrust24THRUST_300001_SM_1000_NS6system6detail10sequential3seqE:
	.zero		1
	.type		_ZN41_INTERNAL_cd176b07_4_k_cu_2a298065_1953934cuda3std3__45__cpo4cendE,@object
	.size		_ZN41_INTERNAL_cd176b07_4_k_cu_2a298065_1953934cuda3std3__45__cpo4cendE,(_ZN41_INTERNAL_cd176b07_4_k_cu_2a298065_1953934cuda3std6ranges3__45__cpo9iter_swapE - _ZN41_INTERNAL_cd176b07_4_k_cu_2a298065_1953934cuda3std3__45__cpo4cendE)
_ZN41_INTERNAL_cd176b07_4_k_cu_2a298065_1953934cuda3std3__45__cpo4cendE:
	.zero		1
	.type		_ZN41_INTERNAL_cd176b07_4_k_cu_2a298065_1953934cuda3std6ranges3__45__cpo9iter_swapE,@object
	.size		_ZN41_INTERNAL_cd176b07_4_k_cu_2a298065_1953934cuda3std6ranges3__45__cpo9iter_swapE,(_ZN41_INTERNAL_cd176b07_4_k_cu_2a298065_1953934cuda3std3__45__cpo5crendE - _ZN41_INTERNAL_cd176b07_4_k_cu_2a298065_1953934cuda3std6ranges3__45__cpo9iter_swapE)
_ZN41_INTERNAL_cd176b07_4_k_cu_2a298065_1953934cuda3std6ranges3__45__cpo9iter_swapE:
	.zero		1
	.type		_ZN41_INTERNAL_cd176b07_4_k_cu_2a298065_1953934cuda3std3__45__cpo5crendE,@object
	.size		_ZN41_INTERNAL_cd176b07_4_k_cu_2a298065_1953934cuda3std3__45__cpo5crendE,(_ZN41_INTERNAL_cd176b07_4_k_cu_2a298065_1953934cuda3std6ranges3__45__cpo5cdataE - _ZN41_INTERNAL_cd176b07_4_k_cu_2a298065_1953934cuda3std3__45__cpo5crendE)
_ZN41_INTERNAL_cd176b07_4_k_cu_2a298065_1953934cuda3std3__45__cpo5crendE:
	.zero		1
	.type		_ZN41_INTERNAL_cd176b07_4_k_cu_2a298065_1953934cuda3std6ranges3__45__cpo5cdataE,@object
	.size		_ZN41_INTERNAL_cd176b07_4_k_cu_2a298065_1953934cuda3std6ranges3__45__cpo5cdataE,(_ZN41_INTERNAL_cd176b07_4_k_cu_2a298065_1953934cuda3std6ranges3__45__cpo3endE - _ZN41_INTERNAL_cd176b07_4_k_cu_2a298065_1953934cuda3std6ranges3__45__cpo5cdataE)
_ZN41_INTERNAL_cd176b07_4_k_cu_2a298065_1953934cuda3std6ranges3__45__cpo5cdataE:
	.zero		1
	.type		_ZN41_INTERNAL_cd176b07_4_k_cu_2a298065_1953934cuda3std6ranges3__45__cpo3endE,@object
	.size		_ZN41_INTERNAL_cd176b07_4_k_cu_2a298065_1953934cuda3std6ranges3__45__cpo3endE,(_ZN41_INTERNAL_cd176b07_4_k_cu_2a298065_1953934cuda3std3__419piecewise_constructE - _ZN41_INTERNAL_cd176b07_4_k_cu_2a298065_1953934cuda3std6ranges3__45__cpo3endE)
_ZN41_INTERNAL_cd176b07_4_k_cu_2a298065_1953934cuda3std6ranges3__45__cpo3endE:
	.zero		1
	.type		_ZN41_INTERNAL_cd176b07_4_k_cu_2a298065_1953934cuda3std3__419piecewise_constructE,@object
	.size		_ZN41_INTERNAL_cd176b07_4_k_cu_2a298065_1953934cuda3std3__419piecewise_constructE,(_ZN41_INTERNAL_cd176b07_4_k_cu_2a298065_1953934cuda3std6ranges3__45__cpo5ssizeE - _ZN41_INTERNAL_cd176b07_4_k_cu_2a298065_1953934cuda3std3__419piecewise_constructE)
_ZN41_INTERNAL_cd176b07_4_k_cu_2a298065_1953934cuda3std3__419piecewise_constructE:
	.zero		1
	.type		_ZN41_INTERNAL_cd176b07_4_k_cu_2a298065_1953934cuda3std6ranges3__45__cpo5ssizeE,@object
	.size		_ZN41_INTERNAL_cd176b07_4_k_cu_2a298065_1953934cuda3std6ranges3__45__cpo5ssizeE,(_ZN41_INTERNAL_cd176b07_4_k_cu_2a298065_1953934cuda3std3__45__cpo3endE - _ZN41_INTERNAL_cd176b07_4_k_cu_2a298065_1953934cuda3std6ranges3__45__cpo5ssizeE)
_ZN41_INTERNAL_cd176b07_4_k_cu_2a298065_1953934cuda3std6ranges3__45__cpo5ssizeE:
	.zero		1
	.type		_ZN41_INTERNAL_cd176b07_4_k_cu_2a298065_1953934cuda3std3__45__cpo3endE,@object
	.size		_ZN41_INTERNAL_cd176b07_4_k_cu_2a298065_1953934cuda3std3__45__cpo3endE,(_ZN41_INTERNAL_cd176b07_4_k_cu_2a298065_1953934cuda3std6ranges3__45__cpo4cendE - _ZN41_INTERNAL_cd176b07_4_k_cu_2a298065_1953934cuda3std3__45__cpo3endE)
_ZN41_INTERNAL_cd176b07_4_k_cu_2a298065_1953934cuda3std3__45__cpo3endE:
	.zero		1
	.type		_ZN41_INTERNAL_cd176b07_4_k_cu_2a298065_1953934cuda3std6ranges3__45__cpo4cendE,@object
	.size		_ZN41_INTERNAL_cd176b07_4_k_cu_2a298065_1953934cuda3std6ranges3__45__cpo4cendE,(_ZN41_INTERNAL_cd176b07_4_k_cu_2a298065_1953934cuda3std3__45__cpo4rendE - _ZN41_INTERNAL_cd176b07_4_k_cu_2a298065_1953934cuda3std6ranges3__45__cpo4cendE)
_ZN41_INTERNAL_cd176b07_4_k_cu_2a298065_1953934cuda3std6ranges3__45__cpo4cendE:
	.zero		1
	.type		_ZN41_INTERNAL_cd176b07_4_k_cu_2a298065_1953934cuda3std3__45__cpo4rendE,@object
	.size		_ZN41_INTERNAL_cd176b07_4_k_cu_2a298065_1953934cuda3std3__45__cpo4rendE,(_ZN41_INTERNAL_cd176b07_4_k_cu_2a298065_1953934cuda3std6ranges3__45__cpo4prevE - _ZN41_INTERNAL_cd176b07_4_k_cu_2a298065_1953934cuda3std3__45__cpo4rendE)
_ZN41_INTERNAL_cd176b07_4_k_cu_2a298065_1953934cuda3std3__45__cpo4rendE:
	.zero		1
	.type		_ZN41_INTERNAL_cd176b07_4_k_cu_2a298065_1953934cuda3std6ranges3__45__cpo4prevE,@object
	.size		_ZN41_INTERNAL_cd176b07_4_k_cu_2a298065_1953934cuda3std6ranges3__45__cpo4prevE,(_ZN41_INTERNAL_cd176b07_4_k_cu_2a298065_1953934cuda3std6ranges3__45__cpo9iter_moveE - _ZN41_INTERNAL_cd176b07_4_k_cu_2a298065_1953934cuda3std6ranges3__45__cpo4prevE)
_ZN41_INTERNAL_cd176b07_4_k_cu_2a298065_1953934cuda3std6ranges3__45__cpo4prevE:
	.zero		1
	.type		_ZN41_INTERNAL_cd176b07_4_k_cu_2a298065_1953934cuda3std6ranges3__45__cpo9iter_moveE,@object
	.size		_ZN41_INTERNAL_cd176b07_4_k_cu_2a298065_1953934cuda3std6ranges3__45__cpo9iter_moveE,(.L_13 - _ZN41_INTERNAL_cd176b07_4_k_cu_2a298065_1953934cuda3std6ranges3__45__cpo9iter_moveE)
_ZN41_INTERNAL_cd176b07_4_k_cu_2a298065_1953934cuda3std6ranges3__45__cpo9iter_moveE:
	.zero		1
.L_13:


//--------------------- .nv.constant0._ZN3cub18CUB_300001_SM_10006detail11EmptyKernelIvEEvv --------------------------
	.section	.nv.constant0._ZN3cub18CUB_300001_SM_10006detail11EmptyKernelIvEEvv,"a",@progbits
	.sectionflags	@""
	.align	4
.nv.constant0._ZN3cub18CUB_300001_SM_10006detail11EmptyKernelIvEEvv:
	.zero		896


//--------------------- SYMBOLS --------------------------

	.type		.nv.reservedSmem.offset0,@object
	.size		.nv.reservedSmem.offset0,0x4
